//
// Generated by NVIDIA NVVM Compiler
//
// Compiler Build ID: CL-36424714
// Cuda compilation tools, release 13.0, V13.0.88
// Based on NVVM 20.0.0
//

.version 9.0
.target sm_100
.address_size 64

	// .globl	_Z18gInitializeStoragePf
// _ZZ12gTranspose12PfS_E8buffer_s has been demoted
// _ZZ11gTranspose2PfS_E6buffer has been demoted
.extern .shared .align 16 .b8 buffer[];

.visible .entry _Z18gInitializeStoragePf(
	.param .u64 .ptr .align 1 _Z18gInitializeStoragePf_param_0
)
{
	.reg .b32 	%r<11>;
	.reg .b32 	%f<2>;
	.reg .b64 	%rd<5>;

	ld.param.u64 	%rd1, [_Z18gInitializeStoragePf_param_0];
	cvta.to.global.u64 	%rd2, %rd1;
	mov.u32 	%r1, %tid.x;
	mov.u32 	%r2, %ctaid.x;
	mov.u32 	%r3, %ntid.x;
	mov.u32 	%r4, %tid.y;
	mov.u32 	%r5, %ctaid.y;
	mov.u32 	%r6, %ntid.y;
	mad.lo.s32 	%r7, %r5, %r6, %r4;
	mov.u32 	%r8, %nctaid.x;
	mad.lo.s32 	%r9, %r7, %r8, %r2;
	mad.lo.s32 	%r10, %r9, %r3, %r1;
	cvt.rn.f32.s32 	%f1, %r10;
	mul.wide.s32 	%rd3, %r10, 4;
	add.s64 	%rd4, %rd2, %rd3;
	st.global.f32 	[%rd4], %f1;
	ret;

}
	// .globl	_Z24gInitializeStorageInvertPf
.visible .entry _Z24gInitializeStorageInvertPf(
	.param .u64 .ptr .align 1 _Z24gInitializeStorageInvertPf_param_0
)
{
	.reg .b32 	%r<12>;
	.reg .b32 	%f<2>;
	.reg .b64 	%rd<5>;

	ld.param.u64 	%rd1, [_Z24gInitializeStorageInvertPf_param_0];
	cvta.to.global.u64 	%rd2, %rd1;
	mov.u32 	%r1, %tid.x;
	mov.u32 	%r2, %ctaid.x;
	mov.u32 	%r3, %ntid.x;
	mad.lo.s32 	%r4, %r2, %r3, %r1;
	mov.u32 	%r5, %tid.y;
	mov.u32 	%r6, %ctaid.y;
	mov.u32 	%r7, %ntid.y;
	mad.lo.s32 	%r8, %r6, %r7, %r5;
	mov.u32 	%r9, %nctaid.x;
	mul.lo.s32 	%r10, %r3, %r9;
	mad.lo.s32 	%r11, %r10, %r4, %r8;
	cvt.rn.f32.s32 	%f1, %r11;
	mul.wide.s32 	%rd3, %r11, 4;
	add.s64 	%rd4, %rd2, %rd3;
	st.global.f32 	[%rd4], %f1;
	ret;

}
	// .globl	_Z11gTranspose0PfS_
.visible .entry _Z11gTranspose0PfS_(
	.param .u64 .ptr .align 1 _Z11gTranspose0PfS__param_0,
	.param .u64 .ptr .align 1 _Z11gTranspose0PfS__param_1
)
{
	.reg .b32 	%r<13>;
	.reg .b32 	%f<2>;
	.reg .b64 	%rd<9>;

	ld.param.u64 	%rd1, [_Z11gTranspose0PfS__param_0];
	ld.param.u64 	%rd2, [_Z11gTranspose0PfS__param_1];
	cvta.to.global.u64 	%rd3, %rd2;
	cvta.to.global.u64 	%rd4, %rd1;
	mov.u32 	%r1, %tid.x;
	mov.u32 	%r2, %ctaid.x;
	mov.u32 	%r3, %ntid.x;
	mad.lo.s32 	%r4, %r2, %r3, %r1;
	mov.u32 	%r5, %tid.y;
	mov.u32 	%r6, %ctaid.y;
	mov.u32 	%r7, %ntid.y;
	mad.lo.s32 	%r8, %r6, %r7, %r5;
	mov.u32 	%r9, %nctaid.x;
	mul.lo.s32 	%r10, %r3, %r9;
	mad.lo.s32 	%r11, %r8, %r10, %r4;
	mul.wide.s32 	%rd5, %r11, 4;
	add.s64 	%rd6, %rd4, %rd5;
	ld.global.f32 	%f1, [%rd6];
	mad.lo.s32 	%r12, %r4, %r10, %r8;
	mul.wide.s32 	%rd7, %r12, 4;
	add.s64 	%rd8, %rd3, %rd7;
	st.global.f32 	[%rd8], %f1;
	ret;

}
	// .globl	_Z12gTranspose11PfS_
.visible .entry _Z12gTranspose11PfS_(
	.param .u64 .ptr .align 1 _Z12gTranspose11PfS__param_0,
	.param .u64 .ptr .align 1 _Z12gTranspose11PfS__param_1
)
{
	.reg .b32 	%r<22>;
	.reg .b32 	%f<3>;
	.reg .b64 	%rd<9>;

	ld.param.u64 	%rd1, [_Z12gTranspose11PfS__param_0];
	ld.param.u64 	%rd2, [_Z12gTranspose11PfS__param_1];
	cvta.to.global.u64 	%rd3, %rd2;
	cvta.to.global.u64 	%rd4, %rd1;
	mov.u32 	%r1, %tid.x;
	mov.u32 	%r2, %ctaid.x;
	mov.u32 	%r3, %ntid.x;
	mad.lo.s32 	%r4, %r2, %r3, %r1;
	mov.u32 	%r5, %tid.y;
	mov.u32 	%r6, %ctaid.y;
	mov.u32 	%r7, %ntid.y;
	mad.lo.s32 	%r8, %r6, %r7, %r5;
	mov.u32 	%r9, %nctaid.x;
	mul.lo.s32 	%r10, %r3, %r9;
	mad.lo.s32 	%r11, %r8, %r10, %r4;
	mul.wide.s32 	%rd5, %r11, 4;
	add.s64 	%rd6, %rd4, %rd5;
	ld.global.f32 	%f1, [%rd6];
	mad.lo.s32 	%r12, %r1, %r7, %r5;
	shl.b32 	%r13, %r12, 2;
	mov.u32 	%r14, buffer;
	add.s32 	%r15, %r14, %r13;
	st.shared.f32 	[%r15], %f1;
	bar.sync 	0;
	mad.lo.s32 	%r16, %r6, %r3, %r1;
	mad.lo.s32 	%r17, %r2, %r7, %r5;
	mad.lo.s32 	%r18, %r5, %r3, %r1;
	shl.b32 	%r19, %r18, 2;
	add.s32 	%r20, %r14, %r19;
	ld.shared.f32 	%f2, [%r20];
	mad.lo.s32 	%r21, %r17, %r10, %r16;
	mul.wide.s32 	%rd7, %r21, 4;
	add.s64 	%rd8, %rd3, %rd7;
	st.global.f32 	[%rd8], %f2;
	ret;

}
	// .globl	_Z12gTranspose12PfS_
.visible .entry _Z12gTranspose12PfS_(
	.param .u64 .ptr .align 1 _Z12gTranspose12PfS__param_0,
	.param .u64 .ptr .align 1 _Z12gTranspose12PfS__param_1
)
{
	.reg .b32 	%r<24>;
	.reg .b32 	%f<3>;
	.reg .b64 	%rd<9>;
	// demoted variable
	.shared .align 4 .b8 _ZZ12gTranspose12PfS_E8buffer_s[4096];
	ld.param.u64 	%rd1, [_Z12gTranspose12PfS__param_0];
	ld.param.u64 	%rd2, [_Z12gTranspose12PfS__param_1];
	cvta.to.global.u64 	%rd3, %rd2;
	cvta.to.global.u64 	%rd4, %rd1;
	mov.u32 	%r1, %tid.x;
	mov.u32 	%r2, %ctaid.x;
	mov.u32 	%r3, %ntid.x;
	mad.lo.s32 	%r4, %r2, %r3, %r1;
	mov.u32 	%r5, %tid.y;
	mov.u32 	%r6, %ctaid.y;
	mov.u32 	%r7, %ntid.y;
	mad.lo.s32 	%r8, %r6, %r7, %r5;
	mov.u32 	%r9, %nctaid.x;
	mul.lo.s32 	%r10, %r3, %r9;
	mad.lo.s32 	%r11, %r8, %r10, %r4;
	mul.wide.s32 	%rd5, %r11, 4;
	add.s64 	%rd6, %rd4, %rd5;
	ld.global.f32 	%f1, [%rd6];
	shl.b32 	%r12, %r5, 7;
	mov.u32 	%r13, _ZZ12gTranspose12PfS_E8buffer_s;
	add.s32 	%r14, %r13, %r12;
	shl.b32 	%r15, %r1, 2;
	add.s32 	%r16, %r14, %r15;
	st.shared.f32 	[%r16], %f1;
	bar.sync 	0;
	mad.lo.s32 	%r17, %r6, %r3, %r1;
	mad.lo.s32 	%r18, %r2, %r7, %r5;
	shl.b32 	%r19, %r1, 7;
	add.s32 	%r20, %r13, %r19;
	shl.b32 	%r21, %r5, 2;
	add.s32 	%r22, %r20, %r21;
	ld.shared.f32 	%f2, [%r22];
	mad.lo.s32 	%r23, %r18, %r10, %r17;
	mul.wide.s32 	%rd7, %r23, 4;
	add.s64 	%rd8, %rd3, %rd7;
	st.global.f32 	[%rd8], %f2;
	ret;

}
	// .globl	_Z11gTranspose2PfS_
.visible .entry _Z11gTranspose2PfS_(
	.param .u64 .ptr .align 1 _Z11gTranspose2PfS__param_0,
	.param .u64 .ptr .align 1 _Z11gTranspose2PfS__param_1
)
{
	.reg .b32 	%r<22>;
	.reg .b32 	%f<3>;
	.reg .b64 	%rd<9>;
	// demoted variable
	.shared .align 4 .b8 _ZZ11gTranspose2PfS_E6buffer[4224];
	ld.param.u64 	%rd1, [_Z11gTranspose2PfS__param_0];
	ld.param.u64 	%rd2, [_Z11gTranspose2PfS__param_1];
	cvta.to.global.u64 	%rd3, %rd2;
	cvta.to.global.u64 	%rd4, %rd1;
	mov.u32 	%r1, %tid.x;
	mov.u32 	%r2, %ctaid.x;
	mov.u32 	%r3, %ntid.x;
	mad.lo.s32 	%r4, %r2, %r3, %r1;
	mov.u32 	%r5, %tid.y;
	mov.u32 	%r6, %ctaid.y;
	mov.u32 	%r7, %ntid.y;
	mad.lo.s32 	%r8, %r6, %r7, %r5;
	mov.u32 	%r9, %nctaid.x;
	mul.lo.s32 	%r10, %r3, %r9;
	mad.lo.s32 	%r11, %r8, %r10, %r4;
	mul.wide.s32 	%rd5, %r11, 4;
	add.s64 	%rd6, %rd4, %rd5;
	ld.global.f32 	%f1, [%rd6];
	mov.u32 	%r12, _ZZ11gTranspose2PfS_E6buffer;
	mad.lo.s32 	%r13, %r5, 132, %r12;
	shl.b32 	%r14, %r1, 2;
	add.s32 	%r15, %r13, %r14;
	st.shared.f32 	[%r15], %f1;
	bar.sync 	0;
	mad.lo.s32 	%r16, %r6, %r3, %r1;
	mad.lo.s32 	%r17, %r2, %r7, %r5;
	mad.lo.s32 	%r18, %r1, 132, %r12;
	shl.b32 	%r19, %r5, 2;
	add.s32 	%r20, %r18, %r19;
	ld.shared.f32 	%f2, [%r20];
	mad.lo.s32 	%r21, %r17, %r10, %r16;
	mul.wide.s32 	%rd7, %r21, 4;
	add.s64 	%rd8, %rd3, %rd7;
	st.global.f32 	[%rd8], %f2;
	ret;

}


// ===== COMPILED SASS (sm_100) =====

	.target	sm_100

	.elftype	@"ET_EXEC"


//--------------------- .note.nv.tkinfo           --------------------------
	.section	.note.nv.tkinfo,"",@"SHT_NOTE"
	.sectionflags	@"SHF_NOTE_NV_TKINFO"
	.tkinfo
        /*0018*/ 	.word	0x00000002
        /*0030*/ 	.string	""
        /*0030*/ 	.string	"ptxas"
        /*0030*/ 	.string	"Cuda compilation tools, release 13.0, V13.0.88"
        /*0030*/ 	.string	"Build cuda_13.0.r13.0/compiler.36424714_0"
        /*0030*/ 	.string	"-arch sm_100 -m 64 "



//--------------------- .note.nv.cuinfo           --------------------------
	.section	.note.nv.cuinfo,"",@"SHT_NOTE"
	.sectionflags	@"SHF_NOTE_NV_CUINFO"
        /*0018*/ 	.short	0x0002
        /*001a*/ 	.short	0x0064
        /*001c*/ 	.short	0x0082
	.zero		2


//--------------------- .nv.info                  --------------------------
	.section	.nv.info,"",@"SHT_CUDA_INFO"
	.align	4


	//----- nvinfo : EIATTR_REGCOUNT
	.align		4
        /*0000*/ 	.byte	0x04, 0x2f
        /*0002*/ 	.short	(.L_1 - .L_0)
	.align		4
.L_0:
        /*0004*/ 	.word	index@(_Z18gInitializeStoragePf)
        /*0008*/ 	.word	0x0000000c


	//----- nvinfo : EIATTR_FRAME_SIZE
	.align		4
.L_1:
        /*000c*/ 	.byte	0x04, 0x11
        /*000e*/ 	.short	(.L_3 - .L_2)
	.align		4
.L_2:
        /*0010*/ 	.word	index@(_Z18gInitializeStoragePf)
        /*0014*/ 	.word	0x00000000


	//----- nvinfo : EIATTR_REGCOUNT
	.align		4
.L_3:
        /*0018*/ 	.byte	0x04, 0x2f
        /*001a*/ 	.short	(.L_5 - .L_4)
	.align		4
.L_4:
        /*001c*/ 	.word	index@(_Z24gInitializeStorageInvertPf)
        /*0020*/ 	.word	0x0000000a


	//----- nvinfo : EIATTR_FRAME_SIZE
	.align		4
.L_5:
        /*0024*/ 	.byte	0x04, 0x11
        /*0026*/ 	.short	(.L_7 - .L_6)
	.align		4
.L_6:
        /*0028*/ 	.word	index@(_Z24gInitializeStorageInvertPf)
        /*002c*/ 	.word	0x00000000


	//----- nvinfo : EIATTR_REGCOUNT
	.align		4
.L_7:
        /*0030*/ 	.byte	0x04, 0x2f
        /*0032*/ 	.short	(.L_9 - .L_8)
	.align		4
.L_8:
        /*0034*/ 	.word	index@(_Z11gTranspose0PfS_)
        /*0038*/ 	.word	0x0000000a


	//----- nvinfo : EIATTR_FRAME_SIZE
	.align		4
.L_9:
        /*003c*/ 	.byte	0x04, 0x11
        /*003e*/ 	.short	(.L_11 - .L_10)
	.align		4
.L_10:
        /*0040*/ 	.word	index@(_Z11gTranspose0PfS_)
        /*0044*/ 	.word	0x00000000


	//----- nvinfo : EIATTR_REGCOUNT
	.align		4
.L_11:
        /*0048*/ 	.byte	0x04, 0x2f
        /*004a*/ 	.short	(.L_13 - .L_12)
	.align		4
.L_12:
        /*004c*/ 	.word	index@(_Z12gTranspose11PfS_)
        /*0050*/ 	.word	0x0000000f


	//----- nvinfo : EIATTR_FRAME_SIZE
	.align		4
.L_13:
        /*0054*/ 	.byte	0x04, 0x11
        /*0056*/ 	.short	(.L_15 - .L_14)
	.align		4
.L_14:
        /*0058*/ 	.word	index@(_Z12gTranspose11PfS_)
        /*005c*/ 	.word	0x00000000


	//----- nvinfo : EIATTR_REGCOUNT
	.align		4
.L_15:
        /*0060*/ 	.byte	0x04, 0x2f
        /*0062*/ 	.short	(.L_17 - .L_16)
	.align		4
.L_16:
        /*0064*/ 	.word	index@(_Z12gTranspose12PfS_)
        /*0068*/ 	.word	0x0000000f


	//----- nvinfo : EIATTR_FRAME_SIZE
	.align		4
.L_17:
        /*006c*/ 	.byte	0x04, 0x11
        /*006e*/ 	.short	(.L_19 - .L_18)
	.align		4
.L_18:
        /*0070*/ 	.word	index@(_Z12gTranspose12PfS_)
        /*0074*/ 	.word	0x00000000


	//----- nvinfo : EIATTR_REGCOUNT
	.align		4
.L_19:
        /*0078*/ 	.byte	0x04, 0x2f
        /*007a*/ 	.short	(.L_21 - .L_20)
	.align		4
.L_20:
        /*007c*/ 	.word	index@(_Z11gTranspose2PfS_)
        /*0080*/ 	.word	0x00000010


	//----- nvinfo : EIATTR_FRAME_SIZE
	.align		4
.L_21:
        /*0084*/ 	.byte	0x04, 0x11
        /*0086*/ 	.short	(.L_23 - .L_22)
	.align		4
.L_22:
        /*0088*/ 	.word	index@(_Z11gTranspose2PfS_)
        /*008c*/ 	.word	0x00000000


	//----- nvinfo : EIATTR_MIN_STACK_SIZE
	.align		4
.L_23:
        /*0090*/ 	.byte	0x04, 0x12
        /*0092*/ 	.short	(.L_25 - .L_24)
	.align		4
.L_24:
        /*0094*/ 	.word	index@(_Z11gTranspose2PfS_)
        /*0098*/ 	.word	0x00000000


	//----- nvinfo : EIATTR_MIN_STACK_SIZE
	.align		4
.L_25:
        /*009c*/ 	.byte	0x04, 0x12
        /*009e*/ 	.short	(.L_27 - .L_26)
	.align		4
.L_26:
        /*00a0*/ 	.word	index@(_Z12gTranspose12PfS_)
        /*00a4*/ 	.word	0x00000000


	//----- nvinfo : EIATTR_MIN_STACK_SIZE
	.align		4
.L_27:
        /*00a8*/ 	.byte	0x04, 0x12
        /*00aa*/ 	.short	(.L_29 - .L_28)
	.align		4
.L_28:
        /*00ac*/ 	.word	index@(_Z12gTranspose11PfS_)
        /*00b0*/ 	.word	0x00000000


	//----- nvinfo : EIATTR_MIN_STACK_SIZE
	.align		4
.L_29:
        /*00b4*/ 	.byte	0x04, 0x12
        /*00b6*/ 	.short	(.L_31 - .L_30)
	.align		4
.L_30:
        /*00b8*/ 	.word	index@(_Z11gTranspose0PfS_)
        /*00bc*/ 	.word	0x00000000


	//----- nvinfo : EIATTR_MIN_STACK_SIZE
	.align		4
.L_31:
        /*00c0*/ 	.byte	0x04, 0x12
        /*00c2*/ 	.short	(.L_33 - .L_32)
	.align		4
.L_32:
        /*00c4*/ 	.word	index@(_Z24gInitializeStorageInvertPf)
        /*00c8*/ 	.word	0x00000000


	//----- nvinfo : EIATTR_MIN_STACK_SIZE
	.align		4
.L_33:
        /*00cc*/ 	.byte	0x04, 0x12
        /*00ce*/ 	.short	(.L_35 - .L_34)
	.align		4
.L_34:
        /*00d0*/ 	.word	index@(_Z18gInitializeStoragePf)
        /*00d4*/ 	.word	0x00000000
.L_35:


//--------------------- .nv.compat                --------------------------
	.section	.nv.compat,"",@"SHT_CUDA_COMPAT_INFO"
	.align	4
        /*0000*/ 	.byte	0x02, 0x09, 0x00, 0x00, 0x02, 0x02, 0x01, 0x00, 0x02, 0x05, 0x05, 0x00, 0x03, 0x07, 0x01, 0x01
        /*0010*/ 	.byte	0x02, 0x03, 0x00, 0x00, 0x02, 0x06, 0x01, 0x00, 0x04, 0x0b, 0x08, 0x00, 0x09, 0x00, 0x00, 0x00
        /*0020*/ 	.byte	0x00, 0x00, 0x00, 0x00


//--------------------- .nv.info._Z11gTranspose2PfS_ --------------------------
	.section	.nv.info._Z11gTranspose2PfS_,"",@"SHT_CUDA_INFO"
	.sectionflags	@""
	.align	4


	//----- nvinfo : EIATTR_CUDA_API_VERSION
	.align		4
        /*0000*/ 	.byte	0x04, 0x37
        /*0002*/ 	.short	(.L_37 - .L_36)
.L_36:
        /*0004*/ 	.word	0x00000082


	//----- nvinfo : EIATTR_KPARAM_INFO
	.align		4
.L_37:
        /*0008*/ 	.byte	0x04, 0x17
        /*000a*/ 	.short	(.L_39 - .L_38)
.L_38:
        /*000c*/ 	.word	0x00000000
        /*0010*/ 	.short	0x0001
        /*0012*/ 	.short	0x0008
        /*0014*/ 	.byte	0x00, 0xf5, 0x21, 0x00


	//----- nvinfo : EIATTR_KPARAM_INFO
	.align		4
.L_39:
        /*0018*/ 	.byte	0x04, 0x17
        /*001a*/ 	.short	(.L_41 - .L_40)
.L_40:
        /*001c*/ 	.word	0x00000000
        /*0020*/ 	.short	0x0000
        /*0022*/ 	.short	0x0000
        /*0024*/ 	.byte	0x00, 0xf5, 0x21, 0x00


	//----- nvinfo : EIATTR_SPARSE_MMA_MASK
	.align		4
.L_41:
        /*0028*/ 	.byte	0x03, 0x50
        /*002a*/ 	.short	0x0000


	//----- nvinfo : EIATTR_MAXREG_COUNT
	.align		4
        /*002c*/ 	.byte	0x03, 0x1b
        /*002e*/ 	.short	0x00ff


	//----- nvinfo : EIATTR_NUM_BARRIERS
	.align		4
        /*0030*/ 	.byte	0x02, 0x4c
        /*0032*/ 	.byte	0x01
	.zero		1


	//----- nvinfo : EIATTR_MERCURY_ISA_VERSION
	.align		4
        /*0034*/ 	.byte	0x03, 0x5f
        /*0036*/ 	.short	0x0101


	//----- nvinfo : EIATTR_VRC_CTA_INIT_COUNT
	.align		4
        /*0038*/ 	.byte	0x02, 0x4a
	.zero		1
	.zero		1


	//----- nvinfo : EIATTR_EXIT_INSTR_OFFSETS
	.align		4
        /*003c*/ 	.byte	0x04, 0x1c
        /*003e*/ 	.short	(.L_43 - .L_42)


	//   ....[0]....
.L_42:
        /*0040*/ 	.word	0x00000200


	//----- nvinfo : EIATTR_CBANK_PARAM_SIZE
	.align		4
.L_43:
        /*0044*/ 	.byte	0x03, 0x19
        /*0046*/ 	.short	0x0010


	//----- nvinfo : EIATTR_PARAM_CBANK
	.align		4
        /*0048*/ 	.byte	0x04, 0x0a
        /*004a*/ 	.short	(.L_45 - .L_44)
	.align		4
.L_44:
        /*004c*/ 	.word	index@(.nv.constant0._Z11gTranspose2PfS_)
        /*0050*/ 	.short	0x0380
        /*0052*/ 	.short	0x0010


	//----- nvinfo : EIATTR_SW_WAR
	.align		4
.L_45:
        /*0054*/ 	.byte	0x04, 0x36
        /*0056*/ 	.short	(.L_47 - .L_46)
.L_46:
        /*0058*/ 	.word	0x00000008
.L_47:


//--------------------- .nv.info._Z12gTranspose12PfS_ --------------------------
	.section	.nv.info._Z12gTranspose12PfS_,"",@"SHT_CUDA_INFO"
	.sectionflags	@""
	.align	4


	//----- nvinfo : EIATTR_CUDA_API_VERSION
	.align		4
        /*0000*/ 	.byte	0x04, 0x37
        /*0002*/ 	.short	(.L_49 - .L_48)
.L_48:
        /*0004*/ 	.word	0x00000082


	//----- nvinfo : EIATTR_KPARAM_INFO
	.align		4
.L_49:
        /*0008*/ 	.byte	0x04, 0x17
        /*000a*/ 	.short	(.L_51 - .L_50)
.L_50:
        /*000c*/ 	.word	0x00000000
        /*0010*/ 	.short	0x0001
        /*0012*/ 	.short	0x0008
        /*0014*/ 	.byte	0x00, 0xf5, 0x21, 0x00


	//----- nvinfo : EIATTR_KPARAM_INFO
	.align		4
.L_51:
        /*0018*/ 	.byte	0x04, 0x17
        /*001a*/ 	.short	(.L_53 - .L_52)
.L_52:
        /*001c*/ 	.word	0x00000000
        /*0020*/ 	.short	0x0000
        /*0022*/ 	.short	0x0000
        /*0024*/ 	.byte	0x00, 0xf5, 0x21, 0x00


	//----- nvinfo : EIATTR_SPARSE_MMA_MASK
	.align		4
.L_53:
        /*0028*/ 	.byte	0x03, 0x50
        /*002a*/ 	.short	0x0000


	//----- nvinfo : EIATTR_MAXREG_COUNT
	.align		4
        /*002c*/ 	.byte	0x03, 0x1b
        /*002e*/ 	.short	0x00ff


	//----- nvinfo : EIATTR_NUM_BARRIERS
	.align		4
        /*0030*/ 	.byte	0x02, 0x4c
        /*0032*/ 	.byte	0x01
	.zero		1


	//----- nvinfo : EIATTR_MERCURY_ISA_VERSION
	.align		4
        /*0034*/ 	.byte	0x03, 0x5f
        /*0036*/ 	.short	0x0101


	//----- nvinfo : EIATTR_VRC_CTA_INIT_COUNT
	.align		4
        /*0038*/ 	.byte	0x02, 0x4a
	.zero		1
	.zero		1


	//----- nvinfo : EIATTR_EXIT_INSTR_OFFSETS
	.align		4
        /*003c*/ 	.byte	0x04, 0x1c
        /*003e*/ 	.short	(.L_55 - .L_54)


	//   ....[0]....
.L_54:
        /*0040*/ 	.word	0x00000200


	//----- nvinfo : EIATTR_CBANK_PARAM_SIZE
	.align		4
.L_55:
        /*0044*/ 	.byte	0x03, 0x19
        /*0046*/ 	.short	0x0010


	//----- nvinfo : EIATTR_PARAM_CBANK
	.align		4
        /*0048*/ 	.byte	0x04, 0x0a
        /*004a*/ 	.short	(.L_57 - .L_56)
	.align		4
.L_56:
        /*004c*/ 	.word	index@(.nv.constant0._Z12gTranspose12PfS_)
        /*0050*/ 	.short	0x0380
        /*0052*/ 	.short	0x0010


	//----- nvinfo : EIATTR_SW_WAR
	.align		4
.L_57:
        /*0054*/ 	.byte	0x04, 0x36
        /*0056*/ 	.short	(.L_59 - .L_58)
.L_58:
        /*0058*/ 	.word	0x00000008
.L_59:


//--------------------- .nv.info._Z12gTranspose11PfS_ --------------------------
	.section	.nv.info._Z12gTranspose11PfS_,"",@"SHT_CUDA_INFO"
	.sectionflags	@""
	.align	4


	//----- nvinfo : EIATTR_CUDA_API_VERSION
	.align		4
        /*0000*/ 	.byte	0x04, 0x37
        /*0002*/ 	.short	(.L_61 - .L_60)
.L_60:
        /*0004*/ 	.word	0x00000082


	//----- nvinfo : EIATTR_KPARAM_INFO
	.align		4
.L_61:
        /*0008*/ 	.byte	0x04, 0x17
        /*000a*/ 	.short	(.L_63 - .L_62)
.L_62:
        /*000c*/ 	.word	0x00000000
        /*0010*/ 	.short	0x0001
        /*0012*/ 	.short	0x0008
        /*0014*/ 	.byte	0x00, 0xf5, 0x21, 0x00


	//----- nvinfo : EIATTR_KPARAM_INFO
	.align		4
.L_63:
        /*0018*/ 	.byte	0x04, 0x17
        /*001a*/ 	.short	(.L_65 - .L_64)
.L_64:
        /*001c*/ 	.word	0x00000000
        /*0020*/ 	.short	0x0000
        /*0022*/ 	.short	0x0000
        /*0024*/ 	.byte	0x00, 0xf5, 0x21, 0x00


	//----- nvinfo : EIATTR_SPARSE_MMA_MASK
	.align		4
.L_65:
        /*0028*/ 	.byte	0x03, 0x50
        /*002a*/ 	.short	0x0000


	//----- nvinfo : EIATTR_MAXREG_COUNT
	.align		4
        /*002c*/ 	.byte	0x03, 0x1b
        /*002e*/ 	.short	0x00ff


	//----- nvinfo : EIATTR_NUM_BARRIERS
	.align		4
        /*0030*/ 	.byte	0x02, 0x4c
        /*0032*/ 	.byte	0x01
	.zero		1


	//----- nvinfo : EIATTR_MERCURY_ISA_VERSION
	.align		4
        /*0034*/ 	.byte	0x03, 0x5f
        /*0036*/ 	.short	0x0101


	//----- nvinfo : EIATTR_VRC_CTA_INIT_COUNT
	.align		4
        /*0038*/ 	.byte	0x02, 0x4a
	.zero		1
	.zero		1


	//----- nvinfo : EIATTR_EXIT_INSTR_OFFSETS
	.align		4
        /*003c*/ 	.byte	0x04, 0x1c
        /*003e*/ 	.short	(.L_67 - .L_66)


	//   ....[0]....
.L_66:
        /*0040*/ 	.word	0x00000200


	//----- nvinfo : EIATTR_CBANK_PARAM_SIZE
	.align		4
.L_67:
        /*0044*/ 	.byte	0x03, 0x19
        /*0046*/ 	.short	0x0010


	//----- nvinfo : EIATTR_PARAM_CBANK
	.align		4
        /*0048*/ 	.byte	0x04, 0x0a
        /*004a*/ 	.short	(.L_69 - .L_68)
	.align		4
.L_68:
        /*004c*/ 	.word	index@(.nv.constant0._Z12gTranspose11PfS_)
        /*0050*/ 	.short	0x0380
        /*0052*/ 	.short	0x0010


	//----- nvinfo : EIATTR_SW_WAR
	.align		4
.L_69:
        /*0054*/ 	.byte	0x04, 0x36
        /*0056*/ 	.short	(.L_71 - .L_70)
.L_70:
        /*0058*/ 	.word	0x00000008
.L_71:


//--------------------- .nv.info._Z11gTranspose0PfS_ --------------------------
	.section	.nv.info._Z11gTranspose0PfS_,"",@"SHT_CUDA_INFO"
	.sectionflags	@""
	.align	4


	//----- nvinfo : EIATTR_CUDA_API_VERSION
	.align		4
        /*0000*/ 	.byte	0x04, 0x37
        /*0002*/ 	.short	(.L_73 - .L_72)
.L_72:
        /*0004*/ 	.word	0x00000082


	//----- nvinfo : EIATTR_KPARAM_INFO
	.align		4
.L_73:
        /*0008*/ 	.byte	0x04, 0x17
        /*000a*/ 	.short	(.L_75 - .L_74)
.L_74:
        /*000c*/ 	.word	0x00000000
        /*0010*/ 	.short	0x0001
        /*0012*/ 	.short	0x0008
        /*0014*/ 	.byte	0x00, 0xf5, 0x21, 0x00


	//----- nvinfo : EIATTR_KPARAM_INFO
	.align		4
.L_75:
        /*0018*/ 	.byte	0x04, 0x17
        /*001a*/ 	.short	(.L_77 - .L_76)
.L_76:
        /*001c*/ 	.word	0x00000000
        /*0020*/ 	.short	0x0000
        /*0022*/ 	.short	0x0000
        /*0024*/ 	.byte	0x00, 0xf5, 0x21, 0x00


	//----- nvinfo : EIATTR_SPARSE_MMA_MASK
	.align		4
.L_77:
        /*0028*/ 	.byte	0x03, 0x50
        /*002a*/ 	.short	0x0000


	//----- nvinfo : EIATTR_MAXREG_COUNT
	.align		4
        /*002c*/ 	.byte	0x03, 0x1b
        /*002e*/ 	.short	0x00ff


	//----- nvinfo : EIATTR_MERCURY_ISA_VERSION
	.align		4
        /*0030*/ 	.byte	0x03, 0x5f
        /*0032*/ 	.short	0x0101


	//----- nvinfo : EIATTR_VRC_CTA_INIT_COUNT
	.align		4
        /*0034*/ 	.byte	0x02, 0x4a
	.zero		1
	.zero		1


	//----- nvinfo : EIATTR_EXIT_INSTR_OFFSETS
	.align		4
        /*0038*/ 	.byte	0x04, 0x1c
        /*003a*/ 	.short	(.L_79 - .L_78)


	//   ....[0]....
.L_78:
        /*003c*/ 	.word	0x00000140


	//----- nvinfo : EIATTR_CBANK_PARAM_SIZE
	.align		4
.L_79:
        /*0040*/ 	.byte	0x03, 0x19
        /*0042*/ 	.short	0x0010


	//----- nvinfo : EIATTR_PARAM_CBANK
	.align		4
        /*0044*/ 	.byte	0x04, 0x0a
        /*0046*/ 	.short	(.L_81 - .L_80)
	.align		4
.L_80:
        /*0048*/ 	.word	index@(.nv.constant0._Z11gTranspose0PfS_)
        /*004c*/ 	.short	0x0380
        /*004e*/ 	.short	0x0010


	//----- nvinfo : EIATTR_SW_WAR
	.align		4
.L_81:
        /*0050*/ 	.byte	0x04, 0x36
        /*0052*/ 	.short	(.L_83 - .L_82)
.L_82:
        /*0054*/ 	.word	0x00000008
.L_83:


//--------------------- .nv.info._Z24gInitializeStorageInvertPf --------------------------
	.section	.nv.info._Z24gInitializeStorageInvertPf,"",@"SHT_CUDA_INFO"
	.sectionflags	@""
	.align	4


	//----- nvinfo : EIATTR_CUDA_API_VERSION
	.align		4
        /*0000*/ 	.byte	0x04, 0x37
        /*0002*/ 	.short	(.L_85 - .L_84)
.L_84:
        /*0004*/ 	.word	0x00000082


	//----- nvinfo : EIATTR_KPARAM_INFO
	.align		4
.L_85:
        /*0008*/ 	.byte	0x04, 0x17
        /*000a*/ 	.short	(.L_87 - .L_86)
.L_86:
        /*000c*/ 	.word	0x00000000
        /*0010*/ 	.short	0x0000
        /*0012*/ 	.short	0x0000
        /*0014*/ 	.byte	0x00, 0xf5, 0x21, 0x00


	//----- nvinfo : EIATTR_SPARSE_MMA_MASK
	.align		4
.L_87:
        /*0018*/ 	.byte	0x03, 0x50
        /*001a*/ 	.short	0x0000


	//----- nvinfo : EIATTR_MAXREG_COUNT
	.align		4
        /*001c*/ 	.byte	0x03, 0x1b
        /*001e*/ 	.short	0x00ff


	//----- nvinfo : EIATTR_MERCURY_ISA_VERSION
	.align		4
        /*0020*/ 	.byte	0x03, 0x5f
        /*0022*/ 	.short	0x0101


	//----- nvinfo : EIATTR_VRC_CTA_INIT_COUNT
	.align		4
        /*0024*/ 	.byte	0x02, 0x4a
	.zero		1
	.zero		1


	//----- nvinfo : EIATTR_EXIT_INSTR_OFFSETS
	.align		4
        /*0028*/ 	.byte	0x04, 0x1c
        /*002a*/ 	.short	(.L_89 - .L_88)


	//   ....[0]....
.L_88:
        /*002c*/ 	.word	0x00000110


	//----- nvinfo : EIATTR_CBANK_PARAM_SIZE
	.align		4
.L_89:
        /*0030*/ 	.byte	0x03, 0x19
        /*0032*/ 	.short	0x0008


	//----- nvinfo : EIATTR_PARAM_CBANK
	.align		4
        /*0034*/ 	.byte	0x04, 0x0a
        /*0036*/ 	.short	(.L_91 - .L_90)
	.align		4
.L_90:
        /*0038*/ 	.word	index@(.nv.constant0._Z24gInitializeStorageInvertPf)
        /*003c*/ 	.short	0x0380
        /*003e*/ 	.short	0x0008


	//----- nvinfo : EIATTR_SW_WAR
	.align		4
.L_91:
        /*0040*/ 	.byte	0x04, 0x36
        /*0042*/ 	.short	(.L_93 - .L_92)
.L_92:
        /*0044*/ 	.word	0x00000008
.L_93:


//--------------------- .nv.info._Z18gInitializeStoragePf --------------------------
	.section	.nv.info._Z18gInitializeStoragePf,"",@"SHT_CUDA_INFO"
	.sectionflags	@""
	.align	4


	//----- nvinfo : EIATTR_CUDA_API_VERSION
	.align		4
        /*0000*/ 	.byte	0x04, 0x37
        /*0002*/ 	.short	(.L_95 - .L_94)
.L_94:
        /*0004*/ 	.word	0x00000082


	//----- nvinfo : EIATTR_KPARAM_INFO
	.align		4
.L_95:
        /*0008*/ 	.byte	0x04, 0x17
        /*000a*/ 	.short	(.L_97 - .L_96)
.L_96:
        /*000c*/ 	.word	0x00000000
        /*0010*/ 	.short	0x0000
        /*0012*/ 	.short	0x0000
        /*0014*/ 	.byte	0x00, 0xf5, 0x21, 0x00


	//----- nvinfo : EIATTR_SPARSE_MMA_MASK
	.align		4
.L_97:
        /*0018*/ 	.byte	0x03, 0x50
        /*001a*/ 	.short	0x0000


	//----- nvinfo : EIATTR_MAXREG_COUNT
	.align		4
        /*001c*/ 	.byte	0x03, 0x1b
        /*001e*/ 	.short	0x00ff


	//----- nvinfo : EIATTR_MERCURY_ISA_VERSION
	.align		4
        /*0020*/ 	.byte	0x03, 0x5f
        /*0022*/ 	.short	0x0101


	//----- nvinfo : EIATTR_VRC_CTA_INIT_COUNT
	.align		4
        /*0024*/ 	.byte	0x02, 0x4a
	.zero		1
	.zero		1


	//----- nvinfo : EIATTR_EXIT_INSTR_OFFSETS
	.align		4
        /*0028*/ 	.byte	0x04, 0x1c
        /*002a*/ 	.short	(.L_99 - .L_98)


	//   ....[0]....
.L_98:
        /*002c*/ 	.word	0x00000100


	//----- nvinfo : EIATTR_CBANK_PARAM_SIZE
	.align		4
.L_99:
        /*0030*/ 	.byte	0x03, 0x19
        /*0032*/ 	.short	0x0008


	//----- nvinfo : EIATTR_PARAM_CBANK
	.align		4
        /*0034*/ 	.byte	0x04, 0x0a
        /*0036*/ 	.short	(.L_101 - .L_100)
	.align		4
.L_100:
        /*0038*/ 	.word	index@(.nv.constant0._Z18gInitializeStoragePf)
        /*003c*/ 	.short	0x0380
        /*003e*/ 	.short	0x0008


	//----- nvinfo : EIATTR_SW_WAR
	.align		4
.L_101:
        /*0040*/ 	.byte	0x04, 0x36
        /*0042*/ 	.short	(.L_103 - .L_102)
.L_102:
        /*0044*/ 	.word	0x00000008
.L_103:


//--------------------- .nv.callgraph             --------------------------
	.section	.nv.callgraph,"",@"SHT_CUDA_CALLGRAPH"
	.align	4
	.sectionentsize	8
	.align		4
        /*0000*/ 	.word	0x00000000
	.align		4
        /*0004*/ 	.word	0xffffffff
	.align		4
        /*0008*/ 	.word	0x00000000
	.align		4
        /*000c*/ 	.word	0xfffffffe
	.align		4
        /*0010*/ 	.word	0x00000000
	.align		4
        /*0014*/ 	.word	0xfffffffd
	.align		4
        /*0018*/ 	.word	0x00000000
	.align		4
        /*001c*/ 	.word	0xfffffffc


//--------------------- .text._Z11gTranspose2PfS_ --------------------------
	.section	.text._Z11gTranspose2PfS_,"ax",@progbits
	.align	128
        .global         _Z11gTranspose2PfS_
        .type           _Z11gTranspose2PfS_,@function
        .size           _Z11gTranspose2PfS_,(.L_x_6 - _Z11gTranspose2PfS_)
        .other          _Z11gTranspose2PfS_,@"STO_CUDA_ENTRY STV_DEFAULT"
_Z11gTranspose2PfS_:
.text._Z11gTranspose2PfS_:
[----:B------:R-:W-:Y:S01]  /*0000*/  LDC R1, c[0x0][0x37c] ;  /* 0x0000df00ff017b82 */ /* 0x000fe20000000800 */
[----:B------:R-:W0:Y:S07]  /*0010*/  S2R R10, SR_TID.X ;  /* 0x00000000000a7919 */ /* 0x000e2e0000002100 */
[----:B------:R-:W0:Y:S01]  /*0020*/  LDC R11, c[0x0][0x360] ;  /* 0x0000d800ff0b7b82 */ /* 0x000e220000000800 */
[----:B------:R-:W1:Y:S01]  /*0030*/  LDCU.64 UR4, c[0x0][0x358] ;  /* 0x00006b00ff0477ac */ /* 0x000e620008000a00 */
[----:B------:R-:W2:Y:S06]  /*0040*/  S2R R12, SR_TID.Y ;  /* 0x00000000000c7919 */ /* 0x000eac0000002200 */
[----:B------:R-:W0:Y:S08]  /*0050*/  S2UR UR6, SR_CTAID.X ;  /* 0x00000000000679c3 */ /* 0x000e300000002500 */
[----:B------:R-:W2:Y:S08]  /*0060*/  S2UR UR7, SR_CTAID.Y ;  /* 0x00000000000779c3 */ /* 0x000eb00000002600 */
[----:B------:R-:W2:Y:S01]  /*0070*/  LDC R13, c[0x0][0x364] ;  /* 0x0000d900ff0d7b82 */ /* 0x000ea20000000800 */
[----:B------:R-:W3:Y:S07]  /*0080*/  LDCU UR8, c[0x0][0x370] ;  /* 0x00006e00ff0877ac */ /* 0x000eee0008000800 */
[----:B------:R-:W4:Y:S01]  /*0090*/  LDC.64 R2, c[0x0][0x380] ;  /* 0x0000e000ff027b82 */ /* 0x000f220000000a00 */
[----:B0-----:R-:W-:-:S02]  /*00a0*/  IMAD R0, R11, UR6, R10 ;  /* 0x000000060b007c24 */ /* 0x001fc4000f8e020a */
[----:B---3--:R-:W-:Y:S02]  /*00b0*/  IMAD R4, R11, UR8, RZ ;  /* 0x000000080b047c24 */ /* 0x008fe4000f8e02ff */
[----:B--2---:R-:W-:-:S04]  /*00c0*/  IMAD R5, R13, UR7, R12 ;  /* 0x000000070d057c24 */ /* 0x004fc8000f8e020c */
[----:B------:R-:W-:-:S04]  /*00d0*/  IMAD R5, R5, R4, R0 ;  /* 0x0000000405057224 */ /* 0x000fc800078e0200 */
[----:B----4-:R-:W-:-:S05]  /*00e0*/  IMAD.WIDE R2, R5, 0x4, R2 ;  /* 0x0000000405027825 */ /* 0x010fca00078e0202 */
[----:B-1----:R0:W2:Y:S01]  /*00f0*/  LDG.E R0, desc[UR4][R2.64] ;  /* 0x0000000402007981 */ /* 0x0020a2000c1e1900 */
[----:B------:R-:W-:Y:S01]  /*0100*/  MOV R5, 0x400 ;  /* 0x0000040000057802 */ /* 0x000fe20000000f00 */
[----:B------:R-:W1:Y:S01]  /*0110*/  S2R R6, SR_CgaCtaId ;  /* 0x0000000000067919 */ /* 0x000e620000008800 */
[----:B0-----:R-:W0:Y:S02]  /*0120*/  LDC.64 R2, c[0x0][0x388] ;  /* 0x0000e200ff027b82 */ /* 0x001e240000000a00 */
[----:B-1----:R-:W-:-:S05]  /*0130*/  LEA R5, R6, R5, 0x18 ;  /* 0x0000000506057211 */ /* 0x002fca00078ec0ff */
[--C-:B------:R-:W-:Y:S02]  /*0140*/  IMAD R6, R12, 0x84, R5.reuse ;  /* 0x000000840c067824 */ /* 0x100fe400078e0205 */
[----:B------:R-:W-:-:S03]  /*0150*/  IMAD R7, R10, 0x84, R5 ;  /* 0x000000840a077824 */ /* 0x000fc600078e0205 */
[----:B------:R-:W-:Y:S01]  /*0160*/  LEA R5, R10, R6, 0x2 ;  /* 0x000000060a057211 */ /* 0x000fe200078e10ff */
[----:B------:R-:W-:Y:S01]  /*0170*/  IMAD R6, R13, UR6, R12 ;  /* 0x000000060d067c24 */ /* 0x000fe2000f8e020c */
[----:B------:R-:W-:Y:S01]  /*0180*/  LEA R8, R12, R7, 0x2 ;  /* 0x000000070c087211 */ /* 0x000fe200078e10ff */
[----:B------:R-:W-:-:S04]  /*0190*/  IMAD R7, R11, UR7, R10 ;  /* 0x000000070b077c24 */ /* 0x000fc8000f8e020a */
[----:B------:R-:W-:-:S04]  /*01a0*/  IMAD R7, R4, R6, R7 ;  /* 0x0000000604077224 */ /* 0x000fc800078e0207 */
[----:B0-----:R-:W-:Y:S01]  /*01b0*/  IMAD.WIDE R2, R7, 0x4, R2 ;  /* 0x0000000407027825 */ /* 0x001fe200078e0202 */
[----:B--2---:R-:W-:Y:S01]  /*01c0*/  STS [R5], R0 ;  /* 0x0000000005007388 */ /* 0x004fe20000000800 */
[----:B------:R-:W-:Y:S06]  /*01d0*/  BAR.SYNC.DEFER_BLOCKING 0x0 ;  /* 0x0000000000007b1d */ /* 0x000fec0000010000 */
[----:B------:R-:W0:Y:S04]  /*01e0*/  LDS R9, [R8] ;  /* 0x0000000008097984 */ /* 0x000e280000000800 */
[----:B0-----:R-:W-:Y:S01]  /*01f0*/  STG.E desc[UR4][R2.64], R9 ;  /* 0x0000000902007986 */ /* 0x001fe2000c101904 */
[----:B------:R-:W-:Y:S05]  /*0200*/  EXIT ;  /* 0x000000000000794d */ /* 0x000fea0003800000 */
.L_x_0:
[----:B------:R-:W-:-:S00]  /*0210*/  BRA `(.L_x_0) ;  /* 0xfffffffc00fc7947 */ /* 0x000fc0000383ffff */
[----:B------:R-:W-:-:S00]  /*0220*/  NOP ;  /* 0x0000000000007918 */ /* 0x000fc00000000000 */
        /* <DEDUP_REMOVED lines=13> */
.L_x_6:


//--------------------- .text._Z12gTranspose12PfS_ --------------------------
	.section	.text._Z12gTranspose12PfS_,"ax",@progbits
	.align	128
        .global         _Z12gTranspose12PfS_
        .type           _Z12gTranspose12PfS_,@function
        .size           _Z12gTranspose12PfS_,(.L_x_7 - _Z12gTranspose12PfS_)
        .other          _Z12gTranspose12PfS_,@"STO_CUDA_ENTRY STV_DEFAULT"
_Z12gTranspose12PfS_:
.text._Z12gTranspose12PfS_:
        /* <DEDUP_REMOVED lines=16> */
[----:B------:R-:W1:Y:S01]  /*0100*/  S2UR UR5, SR_CgaCtaId ;  /* 0x00000000000579c3 */ /* 0x000e620000008800 */
[----:B------:R-:W-:Y:S01]  /*0110*/  UMOV UR4, 0x400 ;  /* 0x0000040000047882 */ /* 0x000fe20000000000 */
[----:B------:R-:W-:-:S06]  /*0120*/  IMAD R7, R7, UR9, R10 ;  /* 0x0000000907077c24 */ /* 0x000fcc000f8e020a */
[----:B0-----:R-:W0:Y:S01]  /*0130*/  LDC.64 R2, c[0x0][0x388] ;  /* 0x0000e200ff027b82 */ /* 0x001e220000000a00 */
[----:B-1----:R-:W-:-:S06]  /*0140*/  ULEA UR4, UR5, UR4, 0x18 ;  /* 0x0000000405047291 */ /* 0x002fcc000f8ec0ff */
[C---:B------:R-:W-:Y:S02]  /*0150*/  LEA R5, R11.reuse, UR4, 0x7 ;  /* 0x000000040b057c11 */ /* 0x040fe4000f8e38ff */
[C---:B------:R-:W-:Y:S02]  /*0160*/  LEA R6, R10.reuse, UR4, 0x7 ;  /* 0x000000040a067c11 */ /* 0x040fe4000f8e38ff */
[----:B------:R-:W-:Y:S02]  /*0170*/  LEA R5, R10, R5, 0x2 ;  /* 0x000000050a057211 */ /* 0x000fe400078e10ff */
        /* <DEDUP_REMOVED lines=9> */
.L_x_1:
        /* <DEDUP_REMOVED lines=15> */
.L_x_7:


//--------------------- .text._Z12gTranspose11PfS_ --------------------------
	.section	.text._Z12gTranspose11PfS_,"ax",@progbits
	.align	128
        .global         _Z12gTranspose11PfS_
        .type           _Z12gTranspose11PfS_,@function
        .size           _Z12gTranspose11PfS_,(.L_x_8 - _Z12gTranspose11PfS_)
        .other          _Z12gTranspose11PfS_,@"STO_CUDA_ENTRY STV_DEFAULT"
_Z12gTranspose11PfS_:
.text._Z12gTranspose11PfS_:
        /* <DEDUP_REMOVED lines=18> */
[----:B------:R-:W-:Y:S02]  /*0120*/  IMAD R5, R7, R11, R12 ;  /* 0x0000000b07057224 */ /* 0x000fe400078e020c */
[C-C-:B------:R-:W-:Y:S02]  /*0130*/  IMAD R6, R10.reuse, R12, R7.reuse ;  /* 0x0000000c0a067224 */ /* 0x140fe400078e0207 */
[----:B------:R-:W-:Y:S02]  /*0140*/  IMAD R7, R10, UR9, R7 ;  /* 0x000000090a077c24 */ /* 0x000fe4000f8e0207 */
[----:B0-----:R-:W0:Y:S01]  /*0150*/  LDC.64 R2, c[0x0][0x388] ;  /* 0x0000e200ff027b82 */ /* 0x001e220000000a00 */
[----:B-1----:R-:W-:-:S06]  /*0160*/  ULEA UR4, UR5, UR4, 0x18 ;  /* 0x0000000405047291 */ /* 0x002fcc000f8ec0ff */
[----:B------:R-:W-:Y:S02]  /*0170*/  LEA R5, R5, UR4, 0x2 ;  /* 0x0000000405057c11 */ /* 0x000fe4000f8e10ff */
[----:B------:R-:W-:Y:S01]  /*0180*/  LEA R8, R6, UR4, 0x2 ;  /* 0x0000000406087c11 */ /* 0x000fe2000f8e10ff */
        /* <DEDUP_REMOVED lines=8> */
.L_x_2:
        /* <DEDUP_REMOVED lines=15> */
.L_x_8:


//--------------------- .text._Z11gTranspose0PfS_ --------------------------
	.section	.text._Z11gTranspose0PfS_,"ax",@progbits
	.align	128
        .global         _Z11gTranspose0PfS_
        .type           _Z11gTranspose0PfS_,@function
        .size           _Z11gTranspose0PfS_,(.L_x_9 - _Z11gTranspose0PfS_)
        .other          _Z11gTranspose0PfS_,@"STO_CUDA_ENTRY STV_DEFAULT"
_Z11gTranspose0PfS_:
.text._Z11gTranspose0PfS_:
[----:B------:R-:W-:Y:S01]  /*0000*/  LDC R1, c[0x0][0x37c] ;  /* 0x0000df00ff017b82 */ /* 0x000fe20000000800 */
[----:B------:R-:W0:Y:S07]  /*0010*/  S2R R7, SR_TID.Y ;  /* 0x0000000000077919 */ /* 0x000e2e0000002200 */
[----:B------:R-:W1:Y:S01]  /*0020*/  LDC R5, c[0x0][0x360] ;  /* 0x0000d800ff057b82 */ /* 0x000e620000000800 */
[----:B------:R-:W2:Y:S01]  /*0030*/  LDCU.64 UR4, c[0x0][0x358] ;  /* 0x00006b00ff0477ac */ /* 0x000ea20008000a00 */
[----:B------:R-:W3:Y:S06]  /*0040*/  S2R R0, SR_TID.X ;  /* 0x0000000000007919 */ /* 0x000eec0000002100 */
[----:B------:R-:W0:Y:S08]  /*0050*/  S2UR UR7, SR_CTAID.Y ;  /* 0x00000000000779c3 */ /* 0x000e300000002600 */
[----:B------:R-:W0:Y:S01]  /*0060*/  LDC R4, c[0x0][0x364] ;  /* 0x0000d900ff047b82 */ /* 0x000e220000000800 */
[----:B------:R-:W1:Y:S07]  /*0070*/  LDCU UR8, c[0x0][0x370] ;  /* 0x00006e00ff0877ac */ /* 0x000e6e0008000800 */
[----:B------:R-:W3:Y:S08]  /*0080*/  S2UR UR6, SR_CTAID.X ;  /* 0x00000000000679c3 */ /* 0x000ef00000002500 */
[----:B------:R-:W4:Y:S01]  /*0090*/  LDC.64 R2, c[0x0][0x380] ;  /* 0x0000e000ff027b82 */ /* 0x000f220000000a00 */
[----:B-1----:R-:W-:-:S02]  /*00a0*/  IMAD R6, R5, UR8, RZ ;  /* 0x0000000805067c24 */ /* 0x002fc4000f8e02ff */
[----:B0-----:R-:W-:Y:S02]  /*00b0*/  IMAD R7, R4, UR7, R7 ;  /* 0x0000000704077c24 */ /* 0x001fe4000f8e0207 */
[----:B---3--:R-:W-:-:S04]  /*00c0*/  IMAD R0, R5, UR6, R0 ;  /* 0x0000000605007c24 */ /* 0x008fc8000f8e0200 */
[----:B------:R-:W-:-:S04]  /*00d0*/  IMAD R5, R7, R6, R0 ;  /* 0x0000000607057224 */ /* 0x000fc800078e0200 */
[----:B----4-:R-:W-:Y:S02]  /*00e0*/  IMAD.WIDE R2, R5, 0x4, R2 ;  /* 0x0000000405027825 */ /* 0x010fe400078e0202 */
[----:B------:R-:W0:Y:S04]  /*00f0*/  LDC.64 R4, c[0x0][0x388] ;  /* 0x0000e200ff047b82 */ /* 0x000e280000000a00 */
[----:B--2---:R-:W2:Y:S01]  /*0100*/  LDG.E R3, desc[UR4][R2.64] ;  /* 0x0000000402037981 */ /* 0x004ea2000c1e1900 */
[----:B------:R-:W-:-:S04]  /*0110*/  IMAD R7, R0, R6, R7 ;  /* 0x0000000600077224 */ /* 0x000fc800078e0207 */
[----:B0-----:R-:W-:-:S05]  /*0120*/  IMAD.WIDE R4, R7, 0x4, R4 ;  /* 0x0000000407047825 */ /* 0x001fca00078e0204 */
[----:B--2---:R-:W-:Y:S01]  /*0130*/  STG.E desc[UR4][R4.64], R3 ;  /* 0x0000000304007986 */ /* 0x004fe2000c101904 */
[----:B------:R-:W-:Y:S05]  /*0140*/  EXIT ;  /* 0x000000000000794d */ /* 0x000fea0003800000 */
.L_x_3:
        /* <DEDUP_REMOVED lines=11> */
.L_x_9:


//--------------------- .text._Z24gInitializeStorageInvertPf --------------------------
	.section	.text._Z24gInitializeStorageInvertPf,"ax",@progbits
	.align	128
        .global         _Z24gInitializeStorageInvertPf
        .type           _Z24gInitializeStorageInvertPf,@function
        .size           _Z24gInitializeStorageInvertPf,(.L_x_10 - _Z24gInitializeStorageInvertPf)
        .other          _Z24gInitializeStorageInvertPf,@"STO_CUDA_ENTRY STV_DEFAULT"
_Z24gInitializeStorageInvertPf:
.text._Z24gInitializeStorageInvertPf:
        /* <DEDUP_REMOVED lines=10> */
[----:B0-----:R-:W-:-:S02]  /*00a0*/  IMAD R5, R4, UR7, R5 ;  /* 0x0000000704057c24 */ /* 0x001fc4000f8e0205 */
[C---:B-1----:R-:W-:Y:S02]  /*00b0*/  IMAD R4, R7.reuse, UR8, RZ ;  /* 0x0000000807047c24 */ /* 0x042fe4000f8e02ff */
[----:B---3--:R-:W-:-:S04]  /*00c0*/  IMAD R0, R7, UR6, R0 ;  /* 0x0000000607007c24 */ /* 0x008fc8000f8e0200 */
[----:B------:R-:W-:-:S04]  /*00d0*/  IMAD R5, R0, R4, R5 ;  /* 0x0000000400057224 */ /* 0x000fc800078e0205 */
[----:B----4-:R-:W-:Y:S01]  /*00e0*/  IMAD.WIDE R2, R5, 0x4, R2 ;  /* 0x0000000405027825 */ /* 0x010fe200078e0202 */
[----:B------:R-:W-:-:S05]  /*00f0*/  I2FP.F32.S32 R5, R5 ;  /* 0x0000000500057245 */ /* 0x000fca0000201400 */
[----:B--2---:R-:W-:Y:S01]  /*0100*/  STG.E desc[UR4][R2.64], R5 ;  /* 0x0000000502007986 */ /* 0x004fe2000c101904 */
[----:B------:R-:W-:Y:S05]  /*0110*/  EXIT ;  /* 0x000000000000794d */ /* 0x000fea0003800000 */
.L_x_4:
        /* <DEDUP_REMOVED lines=14> */
.L_x_10:


//--------------------- .text._Z18gInitializeStoragePf --------------------------
	.section	.text._Z18gInitializeStoragePf,"ax",@progbits
	.align	128
        .global         _Z18gInitializeStoragePf
        .type           _Z18gInitializeStoragePf,@function
        .size           _Z18gInitializeStoragePf,(.L_x_11 - _Z18gInitializeStoragePf)
        .other          _Z18gInitializeStoragePf,@"STO_CUDA_ENTRY STV_DEFAULT"
_Z18gInitializeStoragePf:
.text._Z18gInitializeStoragePf:
[----:B------:R-:W-:Y:S01]  /*0000*/  LDC R1, c[0x0][0x37c] ;  /* 0x0000df00ff017b82 */ /* 0x000fe20000000800 */
[----:B------:R-:W0:Y:S01]  /*0010*/  S2R R0, SR_TID.Y ;  /* 0x0000000000007919 */ /* 0x000e220000002200 */
[----:B------:R-:W1:Y:S06]  /*0020*/  LDCU UR7, c[0x0][0x360] ;  /* 0x00006c00ff0777ac */ /* 0x000e6c0008000800 */
[----:B------:R-:W0:Y:S01]  /*0030*/  S2UR UR4, SR_CTAID.Y ;  /* 0x00000000000479c3 */ /* 0x000e220000002600 */
[----:B------:R-:W1:Y:S07]  /*0040*/  S2R R5, SR_TID.X ;  /* 0x0000000000057919 */ /* 0x000e6e0000002100 */
[----:B------:R-:W0:Y:S08]  /*0050*/  LDC R7, c[0x0][0x364] ;  /* 0x0000d900ff077b82 */ /* 0x000e300000000800 */
[----:B------:R-:W2:Y:S08]  /*0060*/  S2UR UR6, SR_CTAID.X ;  /* 0x00000000000679c3 */ /* 0x000eb00000002500 */
[----:B------:R-:W2:Y:S08]  /*0070*/  LDC R9, c[0x0][0x370] ;  /* 0x0000dc00ff097b82 */ /* 0x000eb00000000800 */
[----:B------:R-:W3:Y:S01]  /*0080*/  LDC.64 R2, c[0x0][0x380] ;  /* 0x0000e000ff027b82 */ /* 0x000ee20000000a00 */
[----:B0-----:R-:W-:Y:S01]  /*0090*/  IMAD R0, R7, UR4, R0 ;  /* 0x0000000407007c24 */ /* 0x001fe2000f8e0200 */
[----:B------:R-:W0:Y:S03]  /*00a0*/  LDCU.64 UR4, c[0x0][0x358] ;  /* 0x00006b00ff0477ac */ /* 0x000e260008000a00 */
[----:B--2---:R-:W-:-:S04]  /*00b0*/  IMAD R0, R0, R9, UR6 ;  /* 0x0000000600007e24 */ /* 0x004fc8000f8e0209 */
[----:B-1----:R-:W-:-:S04]  /*00c0*/  IMAD R5, R0, UR7, R5 ;  /* 0x0000000700057c24 */ /* 0x002fc8000f8e0205 */
[----:B---3--:R-:W-:Y:S01]  /*00d0*/  IMAD.WIDE R2, R5, 0x4, R2 ;  /* 0x0000000405027825 */ /* 0x008fe200078e0202 */
[----:B------:R-:W-:-:S05]  /*00e0*/  I2FP.F32.S32 R5, R5 ;  /* 0x0000000500057245 */ /* 0x000fca0000201400 */
[----:B0-----:R-:W-:Y:S01]  /*00f0*/  STG.E desc[UR4][R2.64], R5 ;  /* 0x0000000502007986 */ /* 0x001fe2000c101904 */
[----:B------:R-:W-:Y:S05]  /*0100*/  EXIT ;  /* 0x000000000000794d */ /* 0x000fea0003800000 */
.L_x_5:
        /* <DEDUP_REMOVED lines=15> */
.L_x_11:


//--------------------- .nv.shared._Z11gTranspose2PfS_ --------------------------
	.section	.nv.shared._Z11gTranspose2PfS_,"aw",@nobits
	.sectionflags	@""
	.align	16
.nv.shared._Z11gTranspose2PfS_:
	.zero		5248


//--------------------- .nv.shared.reserved.0     --------------------------
	.section	.nv.shared.reserved.0,"aw",@nobits
	.weak		__nv_reservedSMEM_offset_0_alias
	.size		__nv_reservedSMEM_offset_0_alias, 0, 64
	.other		__nv_reservedSMEM_offset_0_alias,@"STO_CUDA_RESERVED_SHARED STV_DEFAULT"
__nv_reservedSMEM_offset_0_alias:
	.zero		0
	.zero		64


//--------------------- .nv.shared._Z12gTranspose12PfS_ --------------------------
	.section	.nv.shared._Z12gTranspose12PfS_,"aw",@nobits
	.sectionflags	@""
	.align	16
.nv.shared._Z12gTranspose12PfS_:
	.zero		5120


//--------------------- .nv.shared._Z12gTranspose11PfS_ --------------------------
	.section	.nv.shared._Z12gTranspose11PfS_,"aw",@nobits
	.sectionflags	@""
	.align	16
	.zero		1024


//--------------------- .nv.shared._Z11gTranspose0PfS_ --------------------------
	.section	.nv.shared._Z11gTranspose0PfS_,"aw",@nobits
	.sectionflags	@""
	.align	16
	.zero		1024


//--------------------- .nv.shared._Z24gInitializeStorageInvertPf --------------------------
	.section	.nv.shared._Z24gInitializeStorageInvertPf,"aw",@nobits
	.sectionflags	@""
	.align	16
	.zero		1024


//--------------------- .nv.shared._Z18gInitializeStoragePf --------------------------
	.section	.nv.shared._Z18gInitializeStoragePf,"aw",@nobits
	.sectionflags	@""
	.align	16
	.zero		1024


//--------------------- .nv.constant0._Z11gTranspose2PfS_ --------------------------
	.section	.nv.constant0._Z11gTranspose2PfS_,"a",@progbits
	.sectionflags	@""
	.align	4
.nv.constant0._Z11gTranspose2PfS_:
	.zero		912


//--------------------- .nv.constant0._Z12gTranspose12PfS_ --------------------------
	.section	.nv.constant0._Z12gTranspose12PfS_,"a",@progbits
	.sectionflags	@""
	.align	4
.nv.constant0._Z12gTranspose12PfS_:
	.zero		912


//--------------------- .nv.constant0._Z12gTranspose11PfS_ --------------------------
	.section	.nv.constant0._Z12gTranspose11PfS_,"a",@progbits
	.sectionflags	@""
	.align	4
.nv.constant0._Z12gTranspose11PfS_:
	.zero		912


//--------------------- .nv.constant0._Z11gTranspose0PfS_ --------------------------
	.section	.nv.constant0._Z11gTranspose0PfS_,"a",@progbits
	.sectionflags	@""
	.align	4
.nv.constant0._Z11gTranspose0PfS_:
	.zero		912


//--------------------- .nv.constant0._Z24gInitializeStorageInvertPf --------------------------
	.section	.nv.constant0._Z24gInitializeStorageInvertPf,"a",@progbits
	.sectionflags	@""
	.align	4
.nv.constant0._Z24gInitializeStorageInvertPf:
	.zero		904


//--------------------- .nv.constant0._Z18gInitializeStoragePf --------------------------
	.section	.nv.constant0._Z18gInitializeStoragePf,"a",@progbits
	.sectionflags	@""
	.align	4
.nv.constant0._Z18gInitializeStoragePf:
	.zero		904


//--------------------- SYMBOLS --------------------------

	.type		.nv.reservedSmem.offset0,@object
	.size		.nv.reservedSmem.offset0,0x4
	.type		.nv.reservedSmem.cap,@object
	.size		.nv.reservedSmem.cap,0x4
